//
// Generated by NVIDIA NVVM Compiler
//
// Compiler Build ID: CL-36424714
// Cuda compilation tools, release 13.0, V13.0.88
// Based on NVVM 20.0.0
//

.version 9.0
.target sm_100
.address_size 64

	// .globl	_Z9max_flopsI6__halfEvPjS1_PT_S3_

.visible .entry _Z9max_flopsI6__halfEvPjS1_PT_S3_(
	.param .u64 .ptr .align 1 _Z9max_flopsI6__halfEvPjS1_PT_S3__param_0,
	.param .u64 .ptr .align 1 _Z9max_flopsI6__halfEvPjS1_PT_S3__param_1,
	.param .u64 .ptr .align 1 _Z9max_flopsI6__halfEvPjS1_PT_S3__param_2,
	.param .u64 .ptr .align 1 _Z9max_flopsI6__halfEvPjS1_PT_S3__param_3
)
{
	.reg .pred 	%p<2>;
	.reg .b16 	%rs<2>;
	.reg .b32 	%r<415>;
	.reg .b32 	%f<2>;
	.reg .b64 	%rd<12>;

	ld.param.u64 	%rd2, [_Z9max_flopsI6__halfEvPjS1_PT_S3__param_0];
	ld.param.u64 	%rd3, [_Z9max_flopsI6__halfEvPjS1_PT_S3__param_1];
	ld.param.u64 	%rd4, [_Z9max_flopsI6__halfEvPjS1_PT_S3__param_2];
	ld.param.u64 	%rd5, [_Z9max_flopsI6__halfEvPjS1_PT_S3__param_3];
	cvta.to.global.u64 	%rd1, %rd4;
	mov.f32 	%f1, 0f00000000;
	// begin inline asm
	{  cvt.rn.f16.f32 %rs1, %f1;}

	// end inline asm
	cvta.to.global.u64 	%rd6, %rd5;
	mov.b32 	%r410, {%rs1, %rs1};
	mov.b32 	%r23, 16;
	wmma.load.b.sync.aligned.col.m16n16k16.global.f16 	{%r2, %r3, %r4, %r5, %r6, %r7, %r8, %r9}, [%rd6], %r23;
	// begin inline asm
	bar.sync 0;
	// end inline asm
	mov.b32 	%r414, 0;
	// begin inline asm
	mov.u32 %r21, %clock;
	// end inline asm
	mov.u32 	%r411, %r410;
	mov.u32 	%r412, %r410;
	mov.u32 	%r413, %r410;
$L__BB0_1:
	mov.b32 	%r24, 16;
	wmma.load.a.sync.aligned.row.m16n16k16.global.f16 	{%r25, %r26, %r27, %r28, %r29, %r30, %r31, %r32}, [%rd1], %r24;
	wmma.mma.sync.aligned.row.col.m16n16k16.f16.f16 {%r33, %r34, %r35, %r36}, {%r25, %r26, %r27, %r28, %r29, %r30, %r31, %r32}, {%r2, %r3, %r4, %r5, %r6, %r7, %r8, %r9}, {%r413, %r412, %r411, %r410};
	wmma.store.d.sync.aligned.row.m16n16k16.global.f16 	[%rd1], {%r33, %r34, %r35, %r36}, %r24;
	wmma.load.a.sync.aligned.row.m16n16k16.global.f16 	{%r37, %r38, %r39, %r40, %r41, %r42, %r43, %r44}, [%rd1], %r24;
	wmma.mma.sync.aligned.row.col.m16n16k16.f16.f16 {%r45, %r46, %r47, %r48}, {%r37, %r38, %r39, %r40, %r41, %r42, %r43, %r44}, {%r2, %r3, %r4, %r5, %r6, %r7, %r8, %r9}, {%r33, %r34, %r35, %r36};
	wmma.store.d.sync.aligned.row.m16n16k16.global.f16 	[%rd1], {%r45, %r46, %r47, %r48}, %r24;
	wmma.load.a.sync.aligned.row.m16n16k16.global.f16 	{%r49, %r50, %r51, %r52, %r53, %r54, %r55, %r56}, [%rd1], %r24;
	wmma.mma.sync.aligned.row.col.m16n16k16.f16.f16 {%r57, %r58, %r59, %r60}, {%r49, %r50, %r51, %r52, %r53, %r54, %r55, %r56}, {%r2, %r3, %r4, %r5, %r6, %r7, %r8, %r9}, {%r45, %r46, %r47, %r48};
	wmma.store.d.sync.aligned.row.m16n16k16.global.f16 	[%rd1], {%r57, %r58, %r59, %r60}, %r24;
	wmma.load.a.sync.aligned.row.m16n16k16.global.f16 	{%r61, %r62, %r63, %r64, %r65, %r66, %r67, %r68}, [%rd1], %r24;
	wmma.mma.sync.aligned.row.col.m16n16k16.f16.f16 {%r69, %r70, %r71, %r72}, {%r61, %r62, %r63, %r64, %r65, %r66, %r67, %r68}, {%r2, %r3, %r4, %r5, %r6, %r7, %r8, %r9}, {%r57, %r58, %r59, %r60};
	wmma.store.d.sync.aligned.row.m16n16k16.global.f16 	[%rd1], {%r69, %r70, %r71, %r72}, %r24;
	wmma.load.a.sync.aligned.row.m16n16k16.global.f16 	{%r73, %r74, %r75, %r76, %r77, %r78, %r79, %r80}, [%rd1], %r24;
	wmma.mma.sync.aligned.row.col.m16n16k16.f16.f16 {%r81, %r82, %r83, %r84}, {%r73, %r74, %r75, %r76, %r77, %r78, %r79, %r80}, {%r2, %r3, %r4, %r5, %r6, %r7, %r8, %r9}, {%r69, %r70, %r71, %r72};
	wmma.store.d.sync.aligned.row.m16n16k16.global.f16 	[%rd1], {%r81, %r82, %r83, %r84}, %r24;
	wmma.load.a.sync.aligned.row.m16n16k16.global.f16 	{%r85, %r86, %r87, %r88, %r89, %r90, %r91, %r92}, [%rd1], %r24;
	wmma.mma.sync.aligned.row.col.m16n16k16.f16.f16 {%r93, %r94, %r95, %r96}, {%r85, %r86, %r87, %r88, %r89, %r90, %r91, %r92}, {%r2, %r3, %r4, %r5, %r6, %r7, %r8, %r9}, {%r81, %r82, %r83, %r84};
	wmma.store.d.sync.aligned.row.m16n16k16.global.f16 	[%rd1], {%r93, %r94, %r95, %r96}, %r24;
	wmma.load.a.sync.aligned.row.m16n16k16.global.f16 	{%r97, %r98, %r99, %r100, %r101, %r102, %r103, %r104}, [%rd1], %r24;
	wmma.mma.sync.aligned.row.col.m16n16k16.f16.f16 {%r105, %r106, %r107, %r108}, {%r97, %r98, %r99, %r100, %r101, %r102, %r103, %r104}, {%r2, %r3, %r4, %r5, %r6, %r7, %r8, %r9}, {%r93, %r94, %r95, %r96};
	wmma.store.d.sync.aligned.row.m16n16k16.global.f16 	[%rd1], {%r105, %r106, %r107, %r108}, %r24;
	wmma.load.a.sync.aligned.row.m16n16k16.global.f16 	{%r109, %r110, %r111, %r112, %r113, %r114, %r115, %r116}, [%rd1], %r24;
	wmma.mma.sync.aligned.row.col.m16n16k16.f16.f16 {%r117, %r118, %r119, %r120}, {%r109, %r110, %r111, %r112, %r113, %r114, %r115, %r116}, {%r2, %r3, %r4, %r5, %r6, %r7, %r8, %r9}, {%r105, %r106, %r107, %r108};
	wmma.store.d.sync.aligned.row.m16n16k16.global.f16 	[%rd1], {%r117, %r118, %r119, %r120}, %r24;
	wmma.load.a.sync.aligned.row.m16n16k16.global.f16 	{%r121, %r122, %r123, %r124, %r125, %r126, %r127, %r128}, [%rd1], %r24;
	wmma.mma.sync.aligned.row.col.m16n16k16.f16.f16 {%r129, %r130, %r131, %r132}, {%r121, %r122, %r123, %r124, %r125, %r126, %r127, %r128}, {%r2, %r3, %r4, %r5, %r6, %r7, %r8, %r9}, {%r117, %r118, %r119, %r120};
	wmma.store.d.sync.aligned.row.m16n16k16.global.f16 	[%rd1], {%r129, %r130, %r131, %r132}, %r24;
	wmma.load.a.sync.aligned.row.m16n16k16.global.f16 	{%r133, %r134, %r135, %r136, %r137, %r138, %r139, %r140}, [%rd1], %r24;
	wmma.mma.sync.aligned.row.col.m16n16k16.f16.f16 {%r141, %r142, %r143, %r144}, {%r133, %r134, %r135, %r136, %r137, %r138, %r139, %r140}, {%r2, %r3, %r4, %r5, %r6, %r7, %r8, %r9}, {%r129, %r130, %r131, %r132};
	wmma.store.d.sync.aligned.row.m16n16k16.global.f16 	[%rd1], {%r141, %r142, %r143, %r144}, %r24;
	wmma.load.a.sync.aligned.row.m16n16k16.global.f16 	{%r145, %r146, %r147, %r148, %r149, %r150, %r151, %r152}, [%rd1], %r24;
	wmma.mma.sync.aligned.row.col.m16n16k16.f16.f16 {%r153, %r154, %r155, %r156}, {%r145, %r146, %r147, %r148, %r149, %r150, %r151, %r152}, {%r2, %r3, %r4, %r5, %r6, %r7, %r8, %r9}, {%r141, %r142, %r143, %r144};
	wmma.store.d.sync.aligned.row.m16n16k16.global.f16 	[%rd1], {%r153, %r154, %r155, %r156}, %r24;
	wmma.load.a.sync.aligned.row.m16n16k16.global.f16 	{%r157, %r158, %r159, %r160, %r161, %r162, %r163, %r164}, [%rd1], %r24;
	wmma.mma.sync.aligned.row.col.m16n16k16.f16.f16 {%r165, %r166, %r167, %r168}, {%r157, %r158, %r159, %r160, %r161, %r162, %r163, %r164}, {%r2, %r3, %r4, %r5, %r6, %r7, %r8, %r9}, {%r153, %r154, %r155, %r156};
	wmma.store.d.sync.aligned.row.m16n16k16.global.f16 	[%rd1], {%r165, %r166, %r167, %r168}, %r24;
	wmma.load.a.sync.aligned.row.m16n16k16.global.f16 	{%r169, %r170, %r171, %r172, %r173, %r174, %r175, %r176}, [%rd1], %r24;
	wmma.mma.sync.aligned.row.col.m16n16k16.f16.f16 {%r177, %r178, %r179, %r180}, {%r169, %r170, %r171, %r172, %r173, %r174, %r175, %r176}, {%r2, %r3, %r4, %r5, %r6, %r7, %r8, %r9}, {%r165, %r166, %r167, %r168};
	wmma.store.d.sync.aligned.row.m16n16k16.global.f16 	[%rd1], {%r177, %r178, %r179, %r180}, %r24;
	wmma.load.a.sync.aligned.row.m16n16k16.global.f16 	{%r181, %r182, %r183, %r184, %r185, %r186, %r187, %r188}, [%rd1], %r24;
	wmma.mma.sync.aligned.row.col.m16n16k16.f16.f16 {%r189, %r190, %r191, %r192}, {%r181, %r182, %r183, %r184, %r185, %r186, %r187, %r188}, {%r2, %r3, %r4, %r5, %r6, %r7, %r8, %r9}, {%r177, %r178, %r179, %r180};
	wmma.store.d.sync.aligned.row.m16n16k16.global.f16 	[%rd1], {%r189, %r190, %r191, %r192}, %r24;
	wmma.load.a.sync.aligned.row.m16n16k16.global.f16 	{%r193, %r194, %r195, %r196, %r197, %r198, %r199, %r200}, [%rd1], %r24;
	wmma.mma.sync.aligned.row.col.m16n16k16.f16.f16 {%r201, %r202, %r203, %r204}, {%r193, %r194, %r195, %r196, %r197, %r198, %r199, %r200}, {%r2, %r3, %r4, %r5, %r6, %r7, %r8, %r9}, {%r189, %r190, %r191, %r192};
	wmma.store.d.sync.aligned.row.m16n16k16.global.f16 	[%rd1], {%r201, %r202, %r203, %r204}, %r24;
	wmma.load.a.sync.aligned.row.m16n16k16.global.f16 	{%r205, %r206, %r207, %r208, %r209, %r210, %r211, %r212}, [%rd1], %r24;
	wmma.mma.sync.aligned.row.col.m16n16k16.f16.f16 {%r213, %r214, %r215, %r216}, {%r205, %r206, %r207, %r208, %r209, %r210, %r211, %r212}, {%r2, %r3, %r4, %r5, %r6, %r7, %r8, %r9}, {%r201, %r202, %r203, %r204};
	wmma.store.d.sync.aligned.row.m16n16k16.global.f16 	[%rd1], {%r213, %r214, %r215, %r216}, %r24;
	wmma.load.a.sync.aligned.row.m16n16k16.global.f16 	{%r217, %r218, %r219, %r220, %r221, %r222, %r223, %r224}, [%rd1], %r24;
	wmma.mma.sync.aligned.row.col.m16n16k16.f16.f16 {%r225, %r226, %r227, %r228}, {%r217, %r218, %r219, %r220, %r221, %r222, %r223, %r224}, {%r2, %r3, %r4, %r5, %r6, %r7, %r8, %r9}, {%r213, %r214, %r215, %r216};
	wmma.store.d.sync.aligned.row.m16n16k16.global.f16 	[%rd1], {%r225, %r226, %r227, %r228}, %r24;
	wmma.load.a.sync.aligned.row.m16n16k16.global.f16 	{%r229, %r230, %r231, %r232, %r233, %r234, %r235, %r236}, [%rd1], %r24;
	wmma.mma.sync.aligned.row.col.m16n16k16.f16.f16 {%r237, %r238, %r239, %r240}, {%r229, %r230, %r231, %r232, %r233, %r234, %r235, %r236}, {%r2, %r3, %r4, %r5, %r6, %r7, %r8, %r9}, {%r225, %r226, %r227, %r228};
	wmma.store.d.sync.aligned.row.m16n16k16.global.f16 	[%rd1], {%r237, %r238, %r239, %r240}, %r24;
	wmma.load.a.sync.aligned.row.m16n16k16.global.f16 	{%r241, %r242, %r243, %r244, %r245, %r246, %r247, %r248}, [%rd1], %r24;
	wmma.mma.sync.aligned.row.col.m16n16k16.f16.f16 {%r249, %r250, %r251, %r252}, {%r241, %r242, %r243, %r244, %r245, %r246, %r247, %r248}, {%r2, %r3, %r4, %r5, %r6, %r7, %r8, %r9}, {%r237, %r238, %r239, %r240};
	wmma.store.d.sync.aligned.row.m16n16k16.global.f16 	[%rd1], {%r249, %r250, %r251, %r252}, %r24;
	wmma.load.a.sync.aligned.row.m16n16k16.global.f16 	{%r253, %r254, %r255, %r256, %r257, %r258, %r259, %r260}, [%rd1], %r24;
	wmma.mma.sync.aligned.row.col.m16n16k16.f16.f16 {%r261, %r262, %r263, %r264}, {%r253, %r254, %r255, %r256, %r257, %r258, %r259, %r260}, {%r2, %r3, %r4, %r5, %r6, %r7, %r8, %r9}, {%r249, %r250, %r251, %r252};
	wmma.store.d.sync.aligned.row.m16n16k16.global.f16 	[%rd1], {%r261, %r262, %r263, %r264}, %r24;
	wmma.load.a.sync.aligned.row.m16n16k16.global.f16 	{%r265, %r266, %r267, %r268, %r269, %r270, %r271, %r272}, [%rd1], %r24;
	wmma.mma.sync.aligned.row.col.m16n16k16.f16.f16 {%r273, %r274, %r275, %r276}, {%r265, %r266, %r267, %r268, %r269, %r270, %r271, %r272}, {%r2, %r3, %r4, %r5, %r6, %r7, %r8, %r9}, {%r261, %r262, %r263, %r264};
	wmma.store.d.sync.aligned.row.m16n16k16.global.f16 	[%rd1], {%r273, %r274, %r275, %r276}, %r24;
	wmma.load.a.sync.aligned.row.m16n16k16.global.f16 	{%r277, %r278, %r279, %r280, %r281, %r282, %r283, %r284}, [%rd1], %r24;
	wmma.mma.sync.aligned.row.col.m16n16k16.f16.f16 {%r285, %r286, %r287, %r288}, {%r277, %r278, %r279, %r280, %r281, %r282, %r283, %r284}, {%r2, %r3, %r4, %r5, %r6, %r7, %r8, %r9}, {%r273, %r274, %r275, %r276};
	wmma.store.d.sync.aligned.row.m16n16k16.global.f16 	[%rd1], {%r285, %r286, %r287, %r288}, %r24;
	wmma.load.a.sync.aligned.row.m16n16k16.global.f16 	{%r289, %r290, %r291, %r292, %r293, %r294, %r295, %r296}, [%rd1], %r24;
	wmma.mma.sync.aligned.row.col.m16n16k16.f16.f16 {%r297, %r298, %r299, %r300}, {%r289, %r290, %r291, %r292, %r293, %r294, %r295, %r296}, {%r2, %r3, %r4, %r5, %r6, %r7, %r8, %r9}, {%r285, %r286, %r287, %r288};
	wmma.store.d.sync.aligned.row.m16n16k16.global.f16 	[%rd1], {%r297, %r298, %r299, %r300}, %r24;
	wmma.load.a.sync.aligned.row.m16n16k16.global.f16 	{%r301, %r302, %r303, %r304, %r305, %r306, %r307, %r308}, [%rd1], %r24;
	wmma.mma.sync.aligned.row.col.m16n16k16.f16.f16 {%r309, %r310, %r311, %r312}, {%r301, %r302, %r303, %r304, %r305, %r306, %r307, %r308}, {%r2, %r3, %r4, %r5, %r6, %r7, %r8, %r9}, {%r297, %r298, %r299, %r300};
	wmma.store.d.sync.aligned.row.m16n16k16.global.f16 	[%rd1], {%r309, %r310, %r311, %r312}, %r24;
	wmma.load.a.sync.aligned.row.m16n16k16.global.f16 	{%r313, %r314, %r315, %r316, %r317, %r318, %r319, %r320}, [%rd1], %r24;
	wmma.mma.sync.aligned.row.col.m16n16k16.f16.f16 {%r321, %r322, %r323, %r324}, {%r313, %r314, %r315, %r316, %r317, %r318, %r319, %r320}, {%r2, %r3, %r4, %r5, %r6, %r7, %r8, %r9}, {%r309, %r310, %r311, %r312};
	wmma.store.d.sync.aligned.row.m16n16k16.global.f16 	[%rd1], {%r321, %r322, %r323, %r324}, %r24;
	wmma.load.a.sync.aligned.row.m16n16k16.global.f16 	{%r325, %r326, %r327, %r328, %r329, %r330, %r331, %r332}, [%rd1], %r24;
	wmma.mma.sync.aligned.row.col.m16n16k16.f16.f16 {%r333, %r334, %r335, %r336}, {%r325, %r326, %r327, %r328, %r329, %r330, %r331, %r332}, {%r2, %r3, %r4, %r5, %r6, %r7, %r8, %r9}, {%r321, %r322, %r323, %r324};
	wmma.store.d.sync.aligned.row.m16n16k16.global.f16 	[%rd1], {%r333, %r334, %r335, %r336}, %r24;
	wmma.load.a.sync.aligned.row.m16n16k16.global.f16 	{%r337, %r338, %r339, %r340, %r341, %r342, %r343, %r344}, [%rd1], %r24;
	wmma.mma.sync.aligned.row.col.m16n16k16.f16.f16 {%r345, %r346, %r347, %r348}, {%r337, %r338, %r339, %r340, %r341, %r342, %r343, %r344}, {%r2, %r3, %r4, %r5, %r6, %r7, %r8, %r9}, {%r333, %r334, %r335, %r336};
	wmma.store.d.sync.aligned.row.m16n16k16.global.f16 	[%rd1], {%r345, %r346, %r347, %r348}, %r24;
	wmma.load.a.sync.aligned.row.m16n16k16.global.f16 	{%r349, %r350, %r351, %r352, %r353, %r354, %r355, %r356}, [%rd1], %r24;
	wmma.mma.sync.aligned.row.col.m16n16k16.f16.f16 {%r357, %r358, %r359, %r360}, {%r349, %r350, %r351, %r352, %r353, %r354, %r355, %r356}, {%r2, %r3, %r4, %r5, %r6, %r7, %r8, %r9}, {%r345, %r346, %r347, %r348};
	wmma.store.d.sync.aligned.row.m16n16k16.global.f16 	[%rd1], {%r357, %r358, %r359, %r360}, %r24;
	wmma.load.a.sync.aligned.row.m16n16k16.global.f16 	{%r361, %r362, %r363, %r364, %r365, %r366, %r367, %r368}, [%rd1], %r24;
	wmma.mma.sync.aligned.row.col.m16n16k16.f16.f16 {%r369, %r370, %r371, %r372}, {%r361, %r362, %r363, %r364, %r365, %r366, %r367, %r368}, {%r2, %r3, %r4, %r5, %r6, %r7, %r8, %r9}, {%r357, %r358, %r359, %r360};
	wmma.store.d.sync.aligned.row.m16n16k16.global.f16 	[%rd1], {%r369, %r370, %r371, %r372}, %r24;
	wmma.load.a.sync.aligned.row.m16n16k16.global.f16 	{%r373, %r374, %r375, %r376, %r377, %r378, %r379, %r380}, [%rd1], %r24;
	wmma.mma.sync.aligned.row.col.m16n16k16.f16.f16 {%r381, %r382, %r383, %r384}, {%r373, %r374, %r375, %r376, %r377, %r378, %r379, %r380}, {%r2, %r3, %r4, %r5, %r6, %r7, %r8, %r9}, {%r369, %r370, %r371, %r372};
	wmma.store.d.sync.aligned.row.m16n16k16.global.f16 	[%rd1], {%r381, %r382, %r383, %r384}, %r24;
	wmma.load.a.sync.aligned.row.m16n16k16.global.f16 	{%r385, %r386, %r387, %r388, %r389, %r390, %r391, %r392}, [%rd1], %r24;
	wmma.mma.sync.aligned.row.col.m16n16k16.f16.f16 {%r393, %r394, %r395, %r396}, {%r385, %r386, %r387, %r388, %r389, %r390, %r391, %r392}, {%r2, %r3, %r4, %r5, %r6, %r7, %r8, %r9}, {%r381, %r382, %r383, %r384};
	wmma.store.d.sync.aligned.row.m16n16k16.global.f16 	[%rd1], {%r393, %r394, %r395, %r396}, %r24;
	wmma.load.a.sync.aligned.row.m16n16k16.global.f16 	{%r397, %r398, %r399, %r400, %r401, %r402, %r403, %r404}, [%rd1], %r24;
	wmma.mma.sync.aligned.row.col.m16n16k16.f16.f16 {%r413, %r412, %r411, %r410}, {%r397, %r398, %r399, %r400, %r401, %r402, %r403, %r404}, {%r2, %r3, %r4, %r5, %r6, %r7, %r8, %r9}, {%r393, %r394, %r395, %r396};
	wmma.store.d.sync.aligned.row.m16n16k16.global.f16 	[%rd1], {%r413, %r412, %r411, %r410}, %r24;
	add.s32 	%r414, %r414, 32;
	setp.ne.s32 	%p1, %r414, 4096;
	@%p1 bra 	$L__BB0_1;
	cvta.to.global.u64 	%rd7, %rd2;
	cvta.to.global.u64 	%rd8, %rd3;
	// begin inline asm
	bar.sync 0;
	// end inline asm
	// begin inline asm
	mov.u32 %r405, %clock;
	// end inline asm
	mov.u32 	%r406, %tid.x;
	mov.u32 	%r407, %ntid.x;
	mov.u32 	%r408, %ctaid.x;
	mad.lo.s32 	%r409, %r408, %r407, %r406;
	mul.wide.s32 	%rd9, %r409, 4;
	add.s64 	%rd10, %rd7, %rd9;
	st.global.u32 	[%rd10], %r21;
	add.s64 	%rd11, %rd8, %rd9;
	st.global.u32 	[%rd11], %r405;
	ret;

}


// ===== COMPILED SASS (sm_100) =====

	.target	sm_100

	.elftype	@"ET_EXEC"


//--------------------- .note.nv.tkinfo           --------------------------
	.section	.note.nv.tkinfo,"",@"SHT_NOTE"
	.sectionflags	@"SHF_NOTE_NV_TKINFO"
	.tkinfo
        /*0018*/ 	.word	0x00000002
        /*0030*/ 	.string	""
        /*0030*/ 	.string	"ptxas"
        /*0030*/ 	.string	"Cuda compilation tools, release 13.0, V13.0.88"
        /*0030*/ 	.string	"Build cuda_13.0.r13.0/compiler.36424714_0"
        /*0030*/ 	.string	"-arch sm_100 -m 64 "



//--------------------- .note.nv.cuinfo           --------------------------
	.section	.note.nv.cuinfo,"",@"SHT_NOTE"
	.sectionflags	@"SHF_NOTE_NV_CUINFO"
        /*0018*/ 	.short	0x0002
        /*001a*/ 	.short	0x0064
        /*001c*/ 	.short	0x0082
	.zero		2


//--------------------- .nv.info                  --------------------------
	.section	.nv.info,"",@"SHT_CUDA_INFO"
	.align	4


	//----- nvinfo : EIATTR_REGCOUNT
	.align		4
        /*0000*/ 	.byte	0x04, 0x2f
        /*0002*/ 	.short	(.L_1 - .L_0)
	.align		4
.L_0:
        /*0004*/ 	.word	index@(_Z9max_flopsI6__halfEvPjS1_PT_S3_)
        /*0008*/ 	.word	0x00000028


	//----- nvinfo : EIATTR_FRAME_SIZE
	.align		4
.L_1:
        /*000c*/ 	.byte	0x04, 0x11
        /*000e*/ 	.short	(.L_3 - .L_2)
	.align		4
.L_2:
        /*0010*/ 	.word	index@(_Z9max_flopsI6__halfEvPjS1_PT_S3_)
        /*0014*/ 	.word	0x00000000


	//----- nvinfo : EIATTR_MIN_STACK_SIZE
	.align		4
.L_3:
        /*0018*/ 	.byte	0x04, 0x12
        /*001a*/ 	.short	(.L_5 - .L_4)
	.align		4
.L_4:
        /*001c*/ 	.word	index@(_Z9max_flopsI6__halfEvPjS1_PT_S3_)
        /*0020*/ 	.word	0x00000000
.L_5:


//--------------------- .nv.compat                --------------------------
	.section	.nv.compat,"",@"SHT_CUDA_COMPAT_INFO"
	.align	4
        /*0000*/ 	.byte	0x02, 0x09, 0x00, 0x00, 0x02, 0x02, 0x01, 0x00, 0x02, 0x05, 0x05, 0x00, 0x03, 0x07, 0x01, 0x01
        /*0010*/ 	.byte	0x02, 0x03, 0x00, 0x00, 0x02, 0x06, 0x01, 0x00, 0x04, 0x0b, 0x08, 0x00, 0x09, 0x00, 0x00, 0x00
        /*0020*/ 	.byte	0x00, 0x00, 0x00, 0x00


//--------------------- .nv.info._Z9max_flopsI6__halfEvPjS1_PT_S3_ --------------------------
	.section	.nv.info._Z9max_flopsI6__halfEvPjS1_PT_S3_,"",@"SHT_CUDA_INFO"
	.sectionflags	@""
	.align	4


	//----- nvinfo : EIATTR_CUDA_API_VERSION
	.align		4
        /*0000*/ 	.byte	0x04, 0x37
        /*0002*/ 	.short	(.L_7 - .L_6)
.L_6:
        /*0004*/ 	.word	0x00000082


	//----- nvinfo : EIATTR_KPARAM_INFO
	.align		4
.L_7:
        /*0008*/ 	.byte	0x04, 0x17
        /*000a*/ 	.short	(.L_9 - .L_8)
.L_8:
        /*000c*/ 	.word	0x00000000
        /*0010*/ 	.short	0x0003
        /*0012*/ 	.short	0x0018
        /*0014*/ 	.byte	0x00, 0xf5, 0x21, 0x00


	//----- nvinfo : EIATTR_KPARAM_INFO
	.align		4
.L_9:
        /*0018*/ 	.byte	0x04, 0x17
        /*001a*/ 	.short	(.L_11 - .L_10)
.L_10:
        /*001c*/ 	.word	0x00000000
        /*0020*/ 	.short	0x0002
        /*0022*/ 	.short	0x0010
        /*0024*/ 	.byte	0x00, 0xf5, 0x21, 0x00


	//----- nvinfo : EIATTR_KPARAM_INFO
	.align		4
.L_11:
        /*0028*/ 	.byte	0x04, 0x17
        /*002a*/ 	.short	(.L_13 - .L_12)
.L_12:
        /*002c*/ 	.word	0x00000000
        /*0030*/ 	.short	0x0001
        /*0032*/ 	.short	0x0008
        /*0034*/ 	.byte	0x00, 0xf5, 0x21, 0x00


	//----- nvinfo : EIATTR_KPARAM_INFO
	.align		4
.L_13:
        /*0038*/ 	.byte	0x04, 0x17
        /*003a*/ 	.short	(.L_15 - .L_14)
.L_14:
        /*003c*/ 	.word	0x00000000
        /*0040*/ 	.short	0x0000
        /*0042*/ 	.short	0x0000
        /*0044*/ 	.byte	0x00, 0xf5, 0x21, 0x00


	//----- nvinfo : EIATTR_SPARSE_MMA_MASK
	.align		4
.L_15:
        /*0048*/ 	.byte	0x03, 0x50
        /*004a*/ 	.short	0x0000


	//----- nvinfo : EIATTR_WMMA_USED
	.align		4
        /*004c*/ 	.byte	0x01, 0x2b
	.zero		2


	//----- nvinfo : EIATTR_MAXREG_COUNT
	.align		4
        /*0050*/ 	.byte	0x03, 0x1b
        /*0052*/ 	.short	0x00ff


	//----- nvinfo : EIATTR_NUM_BARRIERS
	.align		4
        /*0054*/ 	.byte	0x02, 0x4c
        /*0056*/ 	.byte	0x01
	.zero		1


	//----- nvinfo : EIATTR_MERCURY_ISA_VERSION
	.align		4
        /*0058*/ 	.byte	0x03, 0x5f
        /*005a*/ 	.short	0x0101


	//----- nvinfo : EIATTR_VRC_CTA_INIT_COUNT
	.align		4
        /*005c*/ 	.byte	0x02, 0x4a
	.zero		1
	.zero		1


	//----- nvinfo : EIATTR_EXIT_INSTR_OFFSETS
	.align		4
        /*0060*/ 	.byte	0x04, 0x1c
        /*0062*/ 	.short	(.L_17 - .L_16)


	//   ....[0]....
.L_16:
        /*0064*/ 	.word	0x00001820


	//----- nvinfo : EIATTR_CBANK_PARAM_SIZE
	.align		4
.L_17:
        /*0068*/ 	.byte	0x03, 0x19
        /*006a*/ 	.short	0x0020


	//----- nvinfo : EIATTR_PARAM_CBANK
	.align		4
        /*006c*/ 	.byte	0x04, 0x0a
        /*006e*/ 	.short	(.L_19 - .L_18)
	.align		4
.L_18:
        /*0070*/ 	.word	index@(.nv.constant0._Z9max_flopsI6__halfEvPjS1_PT_S3_)
        /*0074*/ 	.short	0x0380
        /*0076*/ 	.short	0x0020


	//----- nvinfo : EIATTR_SW_WAR
	.align		4
.L_19:
        /*0078*/ 	.byte	0x04, 0x36
        /*007a*/ 	.short	(.L_21 - .L_20)
.L_20:
        /*007c*/ 	.word	0x00000008
.L_21:


//--------------------- .nv.callgraph             --------------------------
	.section	.nv.callgraph,"",@"SHT_CUDA_CALLGRAPH"
	.align	4
	.sectionentsize	8
	.align		4
        /*0000*/ 	.word	0x00000000
	.align		4
        /*0004*/ 	.word	0xffffffff
	.align		4
        /*0008*/ 	.word	0x00000000
	.align		4
        /*000c*/ 	.word	0xfffffffe
	.align		4
        /*0010*/ 	.word	0x00000000
	.align		4
        /*0014*/ 	.word	0xfffffffd
	.align		4
        /*0018*/ 	.word	0x00000000
	.align		4
        /*001c*/ 	.word	0xfffffffc


//--------------------- .text._Z9max_flopsI6__halfEvPjS1_PT_S3_ --------------------------
	.section	.text._Z9max_flopsI6__halfEvPjS1_PT_S3_,"ax",@progbits
	.align	128
        .global         _Z9max_flopsI6__halfEvPjS1_PT_S3_
        .type           _Z9max_flopsI6__halfEvPjS1_PT_S3_,@function
        .size           _Z9max_flopsI6__halfEvPjS1_PT_S3_,(.L_x_2 - _Z9max_flopsI6__halfEvPjS1_PT_S3_)
        .other          _Z9max_flopsI6__halfEvPjS1_PT_S3_,@"STO_CUDA_ENTRY STV_DEFAULT"
_Z9max_flopsI6__halfEvPjS1_PT_S3_:
.text._Z9max_flopsI6__halfEvPjS1_PT_S3_:
[----:B------:R-:W-:Y:S01]  /*0000*/  LDC R1, c[0x0][0x37c] ;  /* 0x0000df00ff017b82 */ /* 0x000fe20000000800 */
[----:B------:R-:W0:Y:S01]  /*0010*/  S2R R3, SR_LANEID ;  /* 0x0000000000037919 */ /* 0x000e220000000000 */
[----:B------:R-:W1:Y:S01]  /*0020*/  LDCU.64 UR4, c[0x0][0x398] ;  /* 0x00007300ff0477ac */ /* 0x000e620008000a00 */
[----:B------:R-:W-:Y:S01]  /*0030*/  IMAD.MOV.U32 R37, RZ, RZ, RZ ;  /* 0x000000ffff257224 */ /* 0x000fe200078e00ff */
[----:B------:R-:W2:Y:S01]  /*0040*/  LDCU.64 UR6, c[0x0][0x358] ;  /* 0x00006b00ff0677ac */ /* 0x000ea20008000a00 */
[----:B0-----:R-:W-:Y:S02]  /*0050*/  LOP3.LUT R36, R3, 0x3, RZ, 0xc0, !PT ;  /* 0x0000000303247812 */ /* 0x001fe400078ec0ff */
[----:B------:R-:W-:-:S05]  /*0060*/  SHF.R.U32.HI R3, RZ, 0x2, R3 ;  /* 0x00000002ff037819 */ /* 0x000fca0000011603 */
[----:B------:R-:W-:-:S03]  /*0070*/  IMAD.WIDE.U32 R36, R3, 0x8, R36 ;  /* 0x0000000803247825 */ /* 0x000fc600078e0024 */
[----:B-1----:R-:W-:-:S04]  /*0080*/  LEA R2, P0, R36, UR4, 0x2 ;  /* 0x0000000424027c11 */ /* 0x002fc8000f8010ff */
[----:B------:R-:W-:-:S05]  /*0090*/  LEA.HI.X R3, R36, UR5, R37, 0x2, P0 ;  /* 0x0000000524037c11 */ /* 0x000fca00080f1425 */
[----:B--2---:R0:W5:Y:S04]  /*00a0*/  LDG.E R10, desc[UR6][R2.64] ;  /* 0x00000006020a7981 */ /* 0x004168000c1e1900 */
[----:B------:R0:W5:Y:S04]  /*00b0*/  LDG.E R11, desc[UR6][R2.64+0x10] ;  /* 0x00001006020b7981 */ /* 0x000168000c1e1900 */
[----:B------:R0:W5:Y:S04]  /*00c0*/  LDG.E R8, desc[UR6][R2.64+0x100] ;  /* 0x0001000602087981 */ /* 0x000168000c1e1900 */
[----:B------:R0:W5:Y:S01]  /*00d0*/  LDG.E R9, desc[UR6][R2.64+0x110] ;  /* 0x0001100602097981 */ /* 0x000162000c1e1900 */
[----:B------:R-:W-:Y:S01]  /*00e0*/  IMAD.MOV.U32 R7, RZ, RZ, RZ ;  /* 0x000000ffff077224 */ /* 0x000fe200078e00ff */
[----:B------:R-:W-:Y:S01]  /*00f0*/  UMOV UR4, URZ ;  /* 0x000000ff00047c82 */ /* 0x000fe20008000000 */
[----:B------:R-:W-:Y:S01]  /*0100*/  BAR.SYNC.DEFER_BLOCKING 0x0 ;  /* 0x0000000000007b1d */ /* 0x000fe20000010000 */
[----:B------:R-:W-:-:S02]  /*0110*/  CS2R.32 R0, SR_CLOCKLO ;  /* 0x0000000000007805 */ /* 0x000fc40000005000 */
[----:B------:R-:W-:Y:S02]  /*0120*/  MOV R6, RZ ;  /* 0x000000ff00067202 */ /* 0x000fe40000000f00 */
[----:B------:R-:W-:Y:S01]  /*0130*/  CS2R R30, SRZ ;  /* 0x00000000001e7805 */ /* 0x000fe2000001ff00 */
[----:B------:R-:W1:Y:S06]  /*0140*/  LDCU.64 UR8, c[0x0][0x390] ;  /* 0x00007200ff0877ac */ /* 0x000e6c0008000a00 */
.L_x_0:
[----:B-12---:R-:W-:-:S04]  /*0150*/  LEA R34, P0, R36, UR8, 0x2 ;  /* 0x0000000824227c11 */ /* 0x006fc8000f8010ff */
[----:B------:R-:W-:-:S05]  /*0160*/  LEA.HI.X R35, R36, UR9, R37, 0x2, P0 ;  /* 0x0000000924237c11 */ /* 0x000fca00080f1425 */
[----:B------:R-:W2:Y:S04]  /*0170*/  LDG.E R12, desc[UR6][R34.64] ;  /* 0x00000006220c7981 */ /* 0x000ea8000c1e1900 */
[----:B------:R-:W2:Y:S04]  /*0180*/  LDG.E R13, desc[UR6][R34.64+0x100] ;  /* 0x00010006220d7981 */ /* 0x000ea8000c1e1900 */
[----:B------:R-:W2:Y:S04]  /*0190*/  LDG.E R14, desc[UR6][R34.64+0x10] ;  /* 0x00001006220e7981 */ /* 0x000ea8000c1e1900 */
[----:B------:R-:W2:Y:S02]  /*01a0*/  LDG.E R15, desc[UR6][R34.64+0x110] ;  /* 0x00011006220f7981 */ /* 0x000ea4000c1e1900 */
[C---:B--2--5:R-:W-:Y:S08]  /*01b0*/  HMMA.16816.F16 R30, R12.reuse, R10, R30 ;  /* 0x0000000a0c1e723c */ /* 0x064ff0000000081e */
[----:B------:R-:W-:Y:S11]  /*01c0*/  HMMA.16816.F16 R6, R12, R8, R6 ;  /* 0x000000080c06723c */ /* 0x000ff60000000806 */
[----:B------:R-:W-:Y:S04]  /*01d0*/  STG.E desc[UR6][R34.64], R30 ;  /* 0x0000001e22007986 */ /* 0x000fe8000c101906 */
[----:B------:R-:W-:Y:S04]  /*01e0*/  STG.E desc[UR6][R34.64+0x100], R31 ;  /* 0x0001001f22007986 */ /* 0x000fe8000c101906 */
[----:B------:R-:W-:Y:S04]  /*01f0*/  STG.E desc[UR6][R34.64+0x10], R6 ;  /* 0x0000100622007986 */ /* 0x000fe8000c101906 */
[----:B------:R-:W2:Y:S04]  /*0200*/  LDG.E R12, desc[UR6][R34.64] ;  /* 0x00000006220c7981 */ /* 0x000ea8000c1e1900 */
[----:B------:R-:W3:Y:S04]  /*0210*/  LDG.E R13, desc[UR6][R34.64+0x100] ;  /* 0x00010006220d7981 */ /* 0x000ee8000c1e1900 */
[----:B------:R-:W4:Y:S01]  /*0220*/  LDG.E R14, desc[UR6][R34.64+0x10] ;  /* 0x00001006220e7981 */ /* 0x000f22000c1e1900 */
[----:B------:R-:W-:-:S02]  /*0230*/  IMAD.MOV.U32 R15, RZ, RZ, R7 ;  /* 0x000000ffff0f7224 */ /* 0x000fc400078e0007 */
[----:B------:R-:W-:Y:S01]  /*0240*/  IMAD.MOV.U32 R19, RZ, RZ, R7 ;  /* 0x000000ffff137224 */ /* 0x000fe200078e0007 */
[----:B--2---:R-:W-:Y:S01]  /*0250*/  MOV R16, R12 ;  /* 0x0000000c00107202 */ /* 0x004fe20000000f00 */
[----:B---3--:R-:W-:Y:S01]  /*0260*/  IMAD.MOV.U32 R17, RZ, RZ, R13 ;  /* 0x000000ffff117224 */ /* 0x008fe200078e000d */
[----:B----4-:R-:W-:Y:S02]  /*0270*/  MOV R18, R14 ;  /* 0x0000000e00127202 */ /* 0x010fe40000000f00 */
[----:B------:R-:W-:Y:S08]  /*0280*/  HMMA.16816.F16 R32, R12, R10, R30 ;  /* 0x0000000a0c20723c */ /* 0x000ff0000000081e */
[----:B------:R-:W-:Y:S11]  /*0290*/  HMMA.16816.F16 R4, R16, R8, R6 ;  /* 0x000000081004723c */ /* 0x000ff60000000806 */
[----:B------:R-:W-:Y:S04]  /*02a0*/  STG.E desc[UR6][R34.64], R32 ;  /* 0x0000002022007986 */ /* 0x000fe8000c101906 */
[----:B------:R1:W-:Y:S04]  /*02b0*/  STG.E desc[UR6][R34.64+0x100], R33 ;  /* 0x0001002122007986 */ /* 0x0003e8000c101906 */
[----:B------:R-:W-:Y:S04]  /*02c0*/  STG.E desc[UR6][R34.64+0x10], R4 ;  /* 0x0000100422007986 */ /* 0x000fe8000c101906 */
[----:B------:R-:W2:Y:S04]  /*02d0*/  LDG.E R12, desc[UR6][R34.64] ;  /* 0x00000006220c7981 */ /* 0x000ea8000c1e1900 */
[----:B------:R-:W3:Y:S04]  /*02e0*/  LDG.E R13, desc[UR6][R34.64+0x100] ;  /* 0x00010006220d7981 */ /* 0x000ee8000c1e1900 */
[----:B------:R-:W4:Y:S01]  /*02f0*/  LDG.E R14, desc[UR6][R34.64+0x10] ;  /* 0x00001006220e7981 */ /* 0x000f22000c1e1900 */
[----:B------:R-:W-:Y:S01]  /*0300*/  IMAD.MOV.U32 R15, RZ, RZ, R5 ;  /* 0x000000ffff0f7224 */ /* 0x000fe200078e0005 */
[----:B------:R-:W-:Y:S01]  /*0310*/  MOV R19, R5 ;  /* 0x0000000500137202 */ /* 0x000fe20000000f00 */
[----:B--2---:R-:W-:Y:S01]  /*0320*/  IMAD.MOV.U32 R16, RZ, RZ, R12 ;  /* 0x000000ffff107224 */ /* 0x004fe200078e000c */
[----:B---3--:R-:W-:Y:S01]  /*0330*/  MOV R17, R13 ;  /* 0x0000000d00117202 */ /* 0x008fe20000000f00 */
[----:B----4-:R-:W-:-:S03]  /*0340*/  IMAD.MOV.U32 R18, RZ, RZ, R14 ;  /* 0x000000ffff127224 */ /* 0x010fc600078e000e */
[----:B-1----:R-:W-:Y:S08]  /*0350*/  HMMA.16816.F16 R32, R12, R10, R32 ;  /* 0x0000000a0c20723c */ /* 0x002ff00000000820 */
[----:B0-----:R-:W-:Y:S11]  /*0360*/  HMMA.16816.F16 R2, R16, R8, R4 ;  /* 0x000000081002723c */ /* 0x001ff60000000804 */
[----:B------:R-:W-:Y:S04]  /*0370*/  STG.E desc[UR6][R34.64], R32 ;  /* 0x0000002022007986 */ /* 0x000fe8000c101906 */
[----:B------:R0:W-:Y:S04]  /*0380*/  STG.E desc[UR6][R34.64+0x100], R33 ;  /* 0x0001002122007986 */ /* 0x0001e8000c101906 */
[----:B------:R-:W-:Y:S04]  /*0390*/  STG.E desc[UR6][R34.64+0x10], R2 ;  /* 0x0000100222007986 */ /* 0x000fe8000c101906 */
[----:B------:R-:W2:Y:S04]  /*03a0*/  LDG.E R12, desc[UR6][R34.64] ;  /* 0x00000006220c7981 */ /* 0x000ea8000c1e1900 */
[----:B------:R-:W3:Y:S04]  /*03b0*/  LDG.E R13, desc[UR6][R34.64+0x100] ;  /* 0x00010006220d7981 */ /* 0x000ee8000c1e1900 */
[----:B------:R-:W4:Y:S01]  /*03c0*/  LDG.E R14, desc[UR6][R34.64+0x10] ;  /* 0x00001006220e7981 */ /* 0x000f22000c1e1900 */
[----:B------:R-:W-:Y:S01]  /*03d0*/  MOV R15, R3 ;  /* 0x00000003000f7202 */ /* 0x000fe20000000f00 */
[----:B------:R-:W-:Y:S01]  /*03e0*/  IMAD.MOV.U32 R19, RZ, RZ, R3 ;  /* 0x000000ffff137224 */ /* 0x000fe200078e0003 */
[----:B--2---:R-:W-:Y:S01]  /*03f0*/  MOV R16, R12 ;  /* 0x0000000c00107202 */ /* 0x004fe20000000f00 */
[----:B---3--:R-:W-:Y:S01]  /*0400*/  IMAD.MOV.U32 R17, RZ, RZ, R13 ;  /* 0x000000ffff117224 */ /* 0x008fe200078e000d */
[----:B----4-:R-:W-:-:S03]  /*0410*/  MOV R18, R14 ;  /* 0x0000000e00127202 */ /* 0x010fc60000000f00 */
[----:B0-----:R-:W-:Y:S08]  /*0420*/  HMMA.16816.F16 R32, R12, R10, R32 ;  /* 0x0000000a0c20723c */ /* 0x001ff00000000820 */
        /* <DEDUP_REMOVED lines=56> */
[----:B------:R-:W0:Y:S04]  /*07b0*/  LDG.E R12, desc[UR6][R34.64] ;  /* 0x00000006220c7981 */ /* 0x000e28000c1e1900 */
[----:B------:R-:W0:Y:S04]  /*07c0*/  LDG.E R13, desc[UR6][R34.64+0x100] ;  /* 0x00010006220d7981 */ /* 0x000e28000c1e1900 */
[----:B------:R-:W0:Y:S01]  /*07d0*/  LDG.E R14, desc[UR6][R34.64+0x10] ;  /* 0x00001006220e7981 */ /* 0x000e22000c1e1900 */
[----:B------:R-:W-:-:S07]  /*07e0*/  IMAD.MOV.U32 R15, RZ, RZ, R17 ;  /* 0x000000ffff0f7224 */ /* 0x000fce00078e0011 */
[C---:B0-----:R-:W-:Y:S08]  /*07f0*/  HMMA.16816.F16 R32, R12.reuse, R10, R32 ;  /* 0x0000000a0c20723c */ /* 0x041ff00000000820 */
[----:B------:R-:W-:Y:S11]  /*0800*/  HMMA.16816.F16 R18, R12, R8, R16 ;  /* 0x000000080c12723c */ /* 0x000ff60000000810 */
[----:B------:R-:W-:Y:S04]  /*0810*/  STG.E desc[UR6][R34.64], R32 ;  /* 0x0000002022007986 */ /* 0x000fe8000c101906 */
[----:B------:R0:W-:Y:S04]  /*0820*/  STG.E desc[UR6][R34.64+0x100], R33 ;  /* 0x0001002122007986 */ /* 0x0001e8000c101906 */
[----:B------:R-:W-:Y:S04]  /*0830*/  STG.E desc[UR6][R34.64+0x10], R18 ;  /* 0x0000101222007986 */ /* 0x000fe8000c101906 */
[----:B------:R-:W0:Y:S04]  /*0840*/  LDG.E R12, desc[UR6][R34.64] ;  /* 0x00000006220c7981 */ /* 0x000e28000c1e1900 */
[----:B------:R-:W0:Y:S04]  /*0850*/  LDG.E R13, desc[UR6][R34.64+0x100] ;  /* 0x00010006220d7981 */ /* 0x000e28000c1e1900 */
[----:B------:R-:W0:Y:S01]  /*0860*/  LDG.E R14, desc[UR6][R34.64+0x10] ;  /* 0x00001006220e7981 */ /* 0x000e22000c1e1900 */
[----:B------:R-:W-:-:S07]  /*0870*/  MOV R15, R19 ;  /* 0x00000013000f7202 */ /* 0x000fce0000000f00 */
        /* <DEDUP_REMOVED lines=8> */
[----:B------:R-:W-:-:S03]  /*0900*/  IMAD.MOV.U32 R15, RZ, RZ, R29 ;  /* 0x000000ffff0f7224 */ /* 0x000fc600078e001d */
[----:B------:R-:W-:Y:S04]  /*0910*/  STG.E desc[UR6][R34.64+0x110], R7 ;  /* 0x0001100722007986 */ /* 0x000fe8000c101906 */
        /* <DEDUP_REMOVED lines=8> */
[----:B------:R-:W-:-:S03]  /*09a0*/  MOV R15, R31 ;  /* 0x0000001f000f7202 */ /* 0x000fc60000000f00 */
[----:B------:R1:W-:Y:S04]  /*09b0*/  STG.E desc[UR6][R34.64+0x110], R5 ;  /* 0x0001100522007986 */ /* 0x0003e8000c101906 */
[C---:B0-----:R-:W-:Y:S08]  /*09c0*/  HMMA.16816.F16 R32, R12.reuse, R10, R32 ;  /* 0x0000000a0c20723c */ /* 0x041ff00000000820 */
[----:B------:R-:W-:Y:S11]  /*09d0*/  HMMA.16816.F16 R12, R12, R8, R30 ;  /* 0x000000080c0c723c */ /* 0x000ff6000000081e */
[----:B------:R-:W-:Y:S04]  /*09e0*/  STG.E desc[UR6][R34.64], R32 ;  /* 0x0000002022007986 */ /* 0x000fe8000c101906 */
[----:B------:R-:W-:Y:S04]  /*09f0*/  STG.E desc[UR6][R34.64+0x100], R33 ;  /* 0x0001002122007986 */ /* 0x000fe8000c101906 */
[----:B------:R-:W-:Y:S04]  /*0a00*/  STG.E desc[UR6][R34.64+0x10], R12 ;  /* 0x0000100c22007986 */ /* 0x000fe8000c101906 */
[----:B------:R-:W2:Y:S04]  /*0a10*/  LDG.E R4, desc[UR6][R34.64] ;  /* 0x0000000622047981 */ /* 0x000ea8000c1e1900 */
[----:B-1----:R-:W2:Y:S04]  /*0a20*/  LDG.E R5, desc[UR6][R34.64+0x100] ;  /* 0x0001000622057981 */ /* 0x002ea8000c1e1900 */
[----:B------:R-:W2:Y:S01]  /*0a30*/  LDG.E R6, desc[UR6][R34.64+0x10] ;  /* 0x0000100622067981 */ /* 0x000ea2000c1e1900 */
[----:B------:R-:W-:-:S03]  /*0a40*/  IMAD.MOV.U32 R7, RZ, RZ, R13 ;  /* 0x000000ffff077224 */ /* 0x000fc600078e000d */
[----:B------:R0:W-:Y:S04]  /*0a50*/  STG.E desc[UR6][R34.64+0x110], R3 ;  /* 0x0001100322007986 */ /* 0x0001e8000c101906 */
[C---:B--2---:R-:W-:Y:S08]  /*0a60*/  HMMA.16816.F16 R14, R4.reuse, R10, R32 ;  /* 0x0000000a040e723c */ /* 0x044ff00000000820 */
[----:B0-----:R-:W-:Y:S11]  /*0a70*/  HMMA.16816.F16 R2, R4, R8, R12 ;  /* 0x000000080402723c */ /* 0x001ff6000000080c */
[----:B------:R-:W-:Y:S04]  /*0a80*/  STG.E desc[UR6][R34.64], R14 ;  /* 0x0000000e22007986 */ /* 0x000fe8000c101906 */
[----:B------:R-:W-:Y:S04]  /*0a90*/  STG.E desc[UR6][R34.64+0x100], R15 ;  /* 0x0001000f22007986 */ /* 0x000fe8000c101906 */
[----:B------:R-:W-:Y:S04]  /*0aa0*/  STG.E desc[UR6][R34.64+0x10], R2 ;  /* 0x0000100222007986 */ /* 0x000fe8000c101906 */
[----:B------:R-:W2:Y:S04]  /*0ab0*/  LDG.E R4, desc[UR6][R34.64] ;  /* 0x0000000622047981 */ /* 0x000ea8000c1e1900 */
[----:B------:R-:W2:Y:S04]  /*0ac0*/  LDG.E R5, desc[UR6][R34.64+0x100] ;  /* 0x0001000622057981 */ /* 0x000ea8000c1e1900 */
[----:B------:R-:W2:Y:S01]  /*0ad0*/  LDG.E R6, desc[UR6][R34.64+0x10] ;  /* 0x0000100622067981 */ /* 0x000ea2000c1e1900 */
[----:B------:R-:W-:-:S03]  /*0ae0*/  MOV R7, R3 ;  /* 0x0000000300077202 */ /* 0x000fc60000000f00 */
[----:B------:R2:W-:Y:S04]  /*0af0*/  STG.E desc[UR6][R34.64+0x110], R21 ;  /* 0x0001101522007986 */ /* 0x0005e8000c101906 */
[C---:B--2---:R-:W-:Y:S08]  /*0b00*/  HMMA.16816.F16 R20, R4.reuse, R10, R14 ;  /* 0x0000000a0414723c */ /* 0x044ff0000000080e */
[----:B------:R-:W-:Y:S11]  /*0b10*/  HMMA.16816.F16 R14, R4, R8, R2 ;  /* 0x00000008040e723c */ /* 0x000ff60000000802 */
[----:B------:R-:W-:Y:S04]  /*0b20*/  STG.E desc[UR6][R34.64], R20 ;  /* 0x0000001422007986 */ /* 0x000fe8000c101906 */
[----:B------:R-:W-:Y:S04]  /*0b30*/  STG.E desc[UR6][R34.64+0x100], R21 ;  /* 0x0001001522007986 */ /* 0x000fe8000c101906 */
[----:B------:R-:W-:Y:S04]  /*0b40*/  STG.E desc[UR6][R34.64+0x10], R14 ;  /* 0x0000100e22007986 */ /* 0x000fe8000c101906 */
[----:B------:R-:W2:Y:S04]  /*0b50*/  LDG.E R4, desc[UR6][R34.64] ;  /* 0x0000000622047981 */ /* 0x000ea8000c1e1900 */
[----:B------:R-:W2:Y:S04]  /*0b60*/  LDG.E R5, desc[UR6][R34.64+0x100] ;  /* 0x0001000622057981 */ /* 0x000ea8000c1e1900 */
[----:B------:R-:W2:Y:S01]  /*0b70*/  LDG.E R6, desc[UR6][R34.64+0x10] ;  /* 0x0000100622067981 */ /* 0x000ea2000c1e1900 */
[----:B------:R-:W-:-:S03]  /*0b80*/  IMAD.MOV.U32 R7, RZ, RZ, R15 ;  /* 0x000000ffff077224 */ /* 0x000fc600078e000f */
        /* <DEDUP_REMOVED lines=32> */
[----:B-1----:R-:W-:Y:S11]  /*0d90*/  HMMA.16816.F16 R16, R4, R8, R24 ;  /* 0x000000080410723c */ /* 0x002ff60000000818 */
[----:B------:R-:W-:Y:S04]  /*0da0*/  STG.E desc[UR6][R34.64], R26 ;  /* 0x0000001a22007986 */ /* 0x000fe8000c101906 */
[----:B------:R0:W-:Y:S04]  /*0db0*/  STG.E desc[UR6][R34.64+0x100], R27 ;  /* 0x0001001b22007986 */ /* 0x0001e8000c101906 */
[----:B------:R-:W-:Y:S04]  /*0dc0*/  STG.E desc[UR6][R34.64+0x10], R16 ;  /* 0x0000101022007986 */ /* 0x000fe8000c101906 */
[----:B------:R-:W0:Y:S04]  /*0dd0*/  LDG.E R4, desc[UR6][R34.64] ;  /* 0x0000000622047981 */ /* 0x000e28000c1e1900 */
[----:B------:R-:W0:Y:S04]  /*0de0*/  LDG.E R5, desc[UR6][R34.64+0x100] ;  /* 0x0001000622057981 */ /* 0x000e28000c1e1900 */
[----:B------:R-:W0:Y:S01]  /*0df0*/  LDG.E R6, desc[UR6][R34.64+0x10] ;  /* 0x0000100622067981 */ /* 0x000e22000c1e1900 */
[----:B------:R-:W-:-:S03]  /*0e00*/  IMAD.MOV.U32 R7, RZ, RZ, R17 ;  /* 0x000000ffff077224 */ /* 0x000fc600078e0011 */
[----:B------:R1:W-:Y:S04]  /*0e10*/  STG.E desc[UR6][R34.64+0x110], R19 ;  /* 0x0001101322007986 */ /* 0x0003e8000c101906 */
[C---:B0-----:R-:W-:Y:S08]  /*0e20*/  HMMA.16816.F16 R26, R4.reuse, R10, R26 ;  /* 0x0000000a041a723c */ /* 0x041ff0000000081a */
[----:B-1----:R-:W-:Y:S11]  /*0e30*/  HMMA.16816.F16 R18, R4, R8, R16 ;  /* 0x000000080412723c */ /* 0x002ff60000000810 */
        /* <DEDUP_REMOVED lines=122> */
[----:B------:R2:W-:Y:S04]  /*15e0*/  STG.E desc[UR6][R34.64+0x10], R28 ;  /* 0x0000101c22007986 */ /* 0x0005e8000c101906 */
[----:B------:R-:W0:Y:S04]  /*15f0*/  LDG.E R4, desc[UR6][R34.64] ;  /* 0x0000000622047981 */ /* 0x000e28000c1e1900 */
[----:B------:R-:W0:Y:S04]  /*1600*/  LDG.E R5, desc[UR6][R34.64+0x100] ;  /* 0x0001000622057981 */ /* 0x000e28000c1e1900 */
[----:B------:R-:W0:Y:S01]  /*1610*/  LDG.E R6, desc[UR6][R34.64+0x10] ;  /* 0x0000100622067981 */ /* 0x000e22000c1e1900 */
[----:B------:R-:W-:Y:S01]  /*1620*/  MOV R7, R29 ;  /* 0x0000001d00077202 */ /* 0x000fe20000000f00 */
[----:B------:R-:W-:-:S02]  /*1630*/  UIADD3 UR4, UPT, UPT, UR4, 0x20, URZ ;  /* 0x0000002004047890 */ /* 0x000fc4000fffe0ff */
[----:B------:R2:W-:Y:S02]  /*1640*/  STG.E desc[UR6][R34.64+0x110], R13 ;  /* 0x0001100d22007986 */ /* 0x0005e4000c101906 */
[----:B------:R-:W-:Y:S02]  /*1650*/  UISETP.NE.AND UP0, UPT, UR4, 0x1000, UPT ;  /* 0x000010000400788c */ /* 0x000fe4000bf05270 */
[----:B------:R2:W-:Y:S04]  /*1660*/  STG.E desc[UR6][R34.64+0x110], R3 ;  /* 0x0001100322007986 */ /* 0x0005e8000c101906 */
[----:B------:R2:W-:Y:S04]  /*1670*/  STG.E desc[UR6][R34.64+0x110], R15 ;  /* 0x0001100f22007986 */ /* 0x0005e8000c101906 */
[----:B------:R2:W-:Y:S04]  /*1680*/  STG.E desc[UR6][R34.64+0x110], R21 ;  /* 0x0001101522007986 */ /* 0x0005e8000c101906 */
[----:B------:R2:W-:Y:S04]  /*1690*/  STG.E desc[UR6][R34.64+0x110], R23 ;  /* 0x0001101722007986 */ /* 0x0005e8000c101906 */
[----:B------:R2:W-:Y:S04]  /*16a0*/  STG.E desc[UR6][R34.64+0x110], R25 ;  /* 0x0001101922007986 */ /* 0x0005e8000c101906 */
[----:B------:R2:W-:Y:S04]  /*16b0*/  STG.E desc[UR6][R34.64+0x110], R17 ;  /* 0x0001101122007986 */ /* 0x0005e8000c101906 */
[----:B------:R2:W-:Y:S04]  /*16c0*/  STG.E desc[UR6][R34.64+0x110], R19 ;  /* 0x0001101322007986 */ /* 0x0005e8000c101906 */
[----:B------:R2:W-:Y:S04]  /*16d0*/  STG.E desc[UR6][R34.64+0x110], R27 ;  /* 0x0001101b22007986 */ /* 0x0005e8000c101906 */
[----:B------:R2:W-:Y:S01]  /*16e0*/  STG.E desc[UR6][R34.64+0x110], R29 ;  /* 0x0001101d22007986 */ /* 0x0005e2000c101906 */
[C---:B0-----:R-:W-:Y:S08]  /*16f0*/  HMMA.16816.F16 R30, R4.reuse, R10, R30 ;  /* 0x0000000a041e723c */ /* 0x041ff0000000081e */
[----:B------:R-:W-:Y:S11]  /*1700*/  HMMA.16816.F16 R6, R4, R8, R28 ;  /* 0x000000080406723c */ /* 0x000ff6000000081c */
[----:B------:R2:W-:Y:S04]  /*1710*/  STG.E desc[UR6][R34.64], R30 ;  /* 0x0000001e22007986 */ /* 0x0005e8000c101906 */
[----:B------:R2:W-:Y:S04]  /*1720*/  STG.E desc[UR6][R34.64+0x100], R31 ;  /* 0x0001001f22007986 */ /* 0x0005e8000c101906 */
[----:B------:R2:W-:Y:S04]  /*1730*/  STG.E desc[UR6][R34.64+0x10], R6 ;  /* 0x0000100622007986 */ /* 0x0005e8000c101906 */
[----:B------:R2:W-:Y:S01]  /*1740*/  STG.E desc[UR6][R34.64+0x110], R7 ;  /* 0x0001100722007986 */ /* 0x0005e2000c101906 */
[----:B------:R-:W-:Y:S05]  /*1750*/  BRA.U UP0, `(.L_x_0) ;  /* 0xffffffe9007c7547 */ /* 0x000fea000b83ffff */
[----:B------:R-:W-:Y:S01]  /*1760*/  BAR.SYNC.DEFER_BLOCKING 0x0 ;  /* 0x0000000000007b1d */ /* 0x000fe20000010000 */
[----:B------:R-:W-:-:S05]  /*1770*/  CS2R.32 R9, SR_CLOCKLO ;  /* 0x0000000000097805 */ /* 0x000fca0000005000 */
[----:B--2---:R-:W0:Y:S02]  /*1780*/  S2R R7, SR_TID.X ;  /* 0x0000000000077919 */ /* 0x004e240000002100 */
[----:B------:R-:W1:Y:S01]  /*1790*/  LDC.64 R2, c[0x0][0x380] ;  /* 0x0000e000ff027b82 */ /* 0x000e620000000a00 */
[----:B------:R-:W0:Y:S01]  /*17a0*/  LDCU UR4, c[0x0][0x360] ;  /* 0x00006c00ff0477ac */ /* 0x000e220008000800 */
[----:B------:R-:W0:Y:S06]  /*17b0*/  S2R R6, SR_CTAID.X ;  /* 0x0000000000067919 */ /* 0x000e2c0000002500 */
[----:B------:R-:W2:Y:S01]  /*17c0*/  LDC.64 R4, c[0x0][0x388] ;  /* 0x0000e200ff047b82 */ /* 0x000ea20000000a00 */
[----:B0-----:R-:W-:-:S04]  /*17d0*/  IMAD R7, R6, UR4, R7 ;  /* 0x0000000406077c24 */ /* 0x001fc8000f8e0207 */
[----:B-1----:R-:W-:-:S04]  /*17e0*/  IMAD.WIDE R2, R7, 0x4, R2 ;  /* 0x0000000407027825 */ /* 0x002fc800078e0202 */
[----:B--2---:R-:W-:Y:S01]  /*17f0*/  IMAD.WIDE R4, R7, 0x4, R4 ;  /* 0x0000000407047825 */ /* 0x004fe200078e0204 */
[----:B------:R-:W-:Y:S04]  /*1800*/  STG.E desc[UR6][R2.64], R0 ;  /* 0x0000000002007986 */ /* 0x000fe8000c101906 */
[----:B------:R-:W-:Y:S01]  /*1810*/  STG.E desc[UR6][R4.64], R9 ;  /* 0x0000000904007986 */ /* 0x000fe2000c101906 */
[----:B------:R-:W-:Y:S05]  /*1820*/  EXIT ;  /* 0x000000000000794d */ /* 0x000fea0003800000 */
.L_x_1:
[----:B------:R-:W-:-:S00]  /*1830*/  BRA `(.L_x_1) ;  /* 0xfffffffc00fc7947 */ /* 0x000fc0000383ffff */
[----:B------:R-:W-:-:S00]  /*1840*/  NOP ;  /* 0x0000000000007918 */ /* 0x000fc00000000000 */
        /* <DEDUP_REMOVED lines=11> */
.L_x_2:


//--------------------- .nv.shared.reserved.0     --------------------------
	.section	.nv.shared.reserved.0,"aw",@nobits
	.weak		__nv_reservedSMEM_offset_0_alias
	.size		__nv_reservedSMEM_offset_0_alias, 0, 64
	.other		__nv_reservedSMEM_offset_0_alias,@"STO_CUDA_RESERVED_SHARED STV_DEFAULT"
__nv_reservedSMEM_offset_0_alias:
	.zero		0
	.zero		64


//--------------------- .nv.constant0._Z9max_flopsI6__halfEvPjS1_PT_S3_ --------------------------
	.section	.nv.constant0._Z9max_flopsI6__halfEvPjS1_PT_S3_,"a",@progbits
	.sectionflags	@""
	.align	4
.nv.constant0._Z9max_flopsI6__halfEvPjS1_PT_S3_:
	.zero		928


//--------------------- SYMBOLS --------------------------

	.type		.nv.reservedSmem.offset0,@object
	.size		.nv.reservedSmem.offset0,0x4
